//
// Generated by NVIDIA NVVM Compiler
//
// Compiler Build ID: CL-36424714
// Cuda compilation tools, release 13.0, V13.0.88
// Based on NVVM 20.0.0
//

.version 9.0
.target sm_100
.address_size 64

	// .globl	_Z15calculateResultiiPfS_

.visible .entry _Z15calculateResultiiPfS_(
	.param .u32 _Z15calculateResultiiPfS__param_0,
	.param .u32 _Z15calculateResultiiPfS__param_1,
	.param .u64 .ptr .align 1 _Z15calculateResultiiPfS__param_2,
	.param .u64 .ptr .align 1 _Z15calculateResultiiPfS__param_3
)
{
	.reg .pred 	%p<11>;
	.reg .b32 	%r<50>;
	.reg .b32 	%f<112>;
	.reg .b64 	%rd<40>;

	ld.param.u32 	%r25, [_Z15calculateResultiiPfS__param_0];
	ld.param.u32 	%r27, [_Z15calculateResultiiPfS__param_1];
	ld.param.u64 	%rd9, [_Z15calculateResultiiPfS__param_2];
	ld.param.u64 	%rd10, [_Z15calculateResultiiPfS__param_3];
	cvta.to.global.u64 	%rd1, %rd10;
	mov.u32 	%r28, %tid.x;
	mov.u32 	%r29, %ctaid.x;
	mov.u32 	%r30, %ntid.x;
	mad.lo.s32 	%r1, %r29, %r30, %r28;
	mov.u32 	%r31, %tid.y;
	mov.u32 	%r32, %ctaid.y;
	mov.u32 	%r33, %ntid.y;
	mad.lo.s32 	%r34, %r32, %r33, %r31;
	max.s32 	%r35, %r1, %r34;
	setp.ge.s32 	%p1, %r35, %r27;
	@%p1 bra 	$L__BB0_15;
	setp.lt.s32 	%p2, %r25, 1;
	mov.f32 	%f111, 0f00000000;
	@%p2 bra 	$L__BB0_14;
	mul.lo.s32 	%r3, %r1, %r25;
	mul.lo.s32 	%r4, %r34, %r25;
	and.b32  	%r5, %r25, 15;
	setp.lt.u32 	%p3, %r25, 16;
	mov.f32 	%f111, 0f00000000;
	mov.b32 	%r46, 0;
	@%p3 bra 	$L__BB0_5;
	and.b32  	%r46, %r25, 2147483632;
	neg.s32 	%r44, %r46;
	add.s64 	%rd2, %rd1, 32;
	mul.wide.u32 	%rd11, %r4, 4;
	add.s64 	%rd38, %rd2, %rd11;
	mov.f32 	%f111, 0f00000000;
	mov.u32 	%r43, %r3;
$L__BB0_4:
	.pragma "nounroll";
	mul.wide.s32 	%rd12, %r43, 4;
	add.s64 	%rd13, %rd2, %rd12;
	ld.global.f32 	%f18, [%rd13+-32];
	ld.global.f32 	%f19, [%rd38+-32];
	fma.rn.f32 	%f20, %f18, %f19, %f111;
	ld.global.f32 	%f21, [%rd13+-28];
	ld.global.f32 	%f22, [%rd38+-28];
	fma.rn.f32 	%f23, %f21, %f22, %f20;
	ld.global.f32 	%f24, [%rd13+-24];
	ld.global.f32 	%f25, [%rd38+-24];
	fma.rn.f32 	%f26, %f24, %f25, %f23;
	ld.global.f32 	%f27, [%rd13+-20];
	ld.global.f32 	%f28, [%rd38+-20];
	fma.rn.f32 	%f29, %f27, %f28, %f26;
	ld.global.f32 	%f30, [%rd13+-16];
	ld.global.f32 	%f31, [%rd38+-16];
	fma.rn.f32 	%f32, %f30, %f31, %f29;
	ld.global.f32 	%f33, [%rd13+-12];
	ld.global.f32 	%f34, [%rd38+-12];
	fma.rn.f32 	%f35, %f33, %f34, %f32;
	ld.global.f32 	%f36, [%rd13+-8];
	ld.global.f32 	%f37, [%rd38+-8];
	fma.rn.f32 	%f38, %f36, %f37, %f35;
	ld.global.f32 	%f39, [%rd13+-4];
	ld.global.f32 	%f40, [%rd38+-4];
	fma.rn.f32 	%f41, %f39, %f40, %f38;
	ld.global.f32 	%f42, [%rd13];
	ld.global.f32 	%f43, [%rd38];
	fma.rn.f32 	%f44, %f42, %f43, %f41;
	ld.global.f32 	%f45, [%rd13+4];
	ld.global.f32 	%f46, [%rd38+4];
	fma.rn.f32 	%f47, %f45, %f46, %f44;
	ld.global.f32 	%f48, [%rd13+8];
	ld.global.f32 	%f49, [%rd38+8];
	fma.rn.f32 	%f50, %f48, %f49, %f47;
	ld.global.f32 	%f51, [%rd13+12];
	ld.global.f32 	%f52, [%rd38+12];
	fma.rn.f32 	%f53, %f51, %f52, %f50;
	ld.global.f32 	%f54, [%rd13+16];
	ld.global.f32 	%f55, [%rd38+16];
	fma.rn.f32 	%f56, %f54, %f55, %f53;
	ld.global.f32 	%f57, [%rd13+20];
	ld.global.f32 	%f58, [%rd38+20];
	fma.rn.f32 	%f59, %f57, %f58, %f56;
	ld.global.f32 	%f60, [%rd13+24];
	ld.global.f32 	%f61, [%rd38+24];
	fma.rn.f32 	%f62, %f60, %f61, %f59;
	ld.global.f32 	%f63, [%rd13+28];
	ld.global.f32 	%f64, [%rd38+28];
	fma.rn.f32 	%f111, %f63, %f64, %f62;
	add.s32 	%r44, %r44, 16;
	add.s32 	%r43, %r43, 16;
	add.s64 	%rd38, %rd38, 64;
	setp.ne.s32 	%p4, %r44, 0;
	@%p4 bra 	$L__BB0_4;
$L__BB0_5:
	setp.eq.s32 	%p5, %r5, 0;
	@%p5 bra 	$L__BB0_14;
	and.b32  	%r13, %r25, 7;
	setp.lt.u32 	%p6, %r5, 8;
	@%p6 bra 	$L__BB0_8;
	add.s32 	%r37, %r46, %r3;
	mul.wide.s32 	%rd14, %r37, 4;
	add.s64 	%rd15, %rd1, %rd14;
	ld.global.f32 	%f66, [%rd15];
	add.s32 	%r38, %r46, %r4;
	mul.wide.u32 	%rd16, %r38, 4;
	add.s64 	%rd17, %rd1, %rd16;
	ld.global.f32 	%f67, [%rd17];
	fma.rn.f32 	%f68, %f66, %f67, %f111;
	ld.global.f32 	%f69, [%rd15+4];
	cvt.u64.u32 	%rd18, %r4;
	cvt.u64.u32 	%rd19, %r46;
	add.s64 	%rd20, %rd19, %rd18;
	shl.b64 	%rd21, %rd20, 2;
	add.s64 	%rd22, %rd1, %rd21;
	ld.global.f32 	%f70, [%rd22+4];
	fma.rn.f32 	%f71, %f69, %f70, %f68;
	ld.global.f32 	%f72, [%rd15+8];
	ld.global.f32 	%f73, [%rd22+8];
	fma.rn.f32 	%f74, %f72, %f73, %f71;
	ld.global.f32 	%f75, [%rd15+12];
	ld.global.f32 	%f76, [%rd22+12];
	fma.rn.f32 	%f77, %f75, %f76, %f74;
	ld.global.f32 	%f78, [%rd15+16];
	ld.global.f32 	%f79, [%rd22+16];
	fma.rn.f32 	%f80, %f78, %f79, %f77;
	ld.global.f32 	%f81, [%rd15+20];
	ld.global.f32 	%f82, [%rd22+20];
	fma.rn.f32 	%f83, %f81, %f82, %f80;
	ld.global.f32 	%f84, [%rd15+24];
	ld.global.f32 	%f85, [%rd22+24];
	fma.rn.f32 	%f86, %f84, %f85, %f83;
	ld.global.f32 	%f87, [%rd15+28];
	ld.global.f32 	%f88, [%rd22+28];
	fma.rn.f32 	%f111, %f87, %f88, %f86;
	add.s32 	%r46, %r46, 8;
$L__BB0_8:
	setp.eq.s32 	%p7, %r13, 0;
	@%p7 bra 	$L__BB0_14;
	and.b32  	%r16, %r25, 3;
	setp.lt.u32 	%p8, %r13, 4;
	@%p8 bra 	$L__BB0_11;
	add.s32 	%r39, %r46, %r3;
	mul.wide.s32 	%rd23, %r39, 4;
	add.s64 	%rd24, %rd1, %rd23;
	ld.global.f32 	%f90, [%rd24];
	add.s32 	%r40, %r46, %r4;
	mul.wide.u32 	%rd25, %r40, 4;
	add.s64 	%rd26, %rd1, %rd25;
	ld.global.f32 	%f91, [%rd26];
	fma.rn.f32 	%f92, %f90, %f91, %f111;
	ld.global.f32 	%f93, [%rd24+4];
	cvt.u64.u32 	%rd27, %r4;
	cvt.u64.u32 	%rd28, %r46;
	add.s64 	%rd29, %rd28, %rd27;
	shl.b64 	%rd30, %rd29, 2;
	add.s64 	%rd31, %rd1, %rd30;
	ld.global.f32 	%f94, [%rd31+4];
	fma.rn.f32 	%f95, %f93, %f94, %f92;
	ld.global.f32 	%f96, [%rd24+8];
	ld.global.f32 	%f97, [%rd31+8];
	fma.rn.f32 	%f98, %f96, %f97, %f95;
	ld.global.f32 	%f99, [%rd24+12];
	ld.global.f32 	%f100, [%rd31+12];
	fma.rn.f32 	%f111, %f99, %f100, %f98;
	add.s32 	%r46, %r46, 4;
$L__BB0_11:
	setp.eq.s32 	%p9, %r16, 0;
	@%p9 bra 	$L__BB0_14;
	add.s32 	%r41, %r46, %r4;
	mul.wide.u32 	%rd32, %r41, 4;
	add.s64 	%rd39, %rd1, %rd32;
	add.s32 	%r49, %r46, %r3;
	neg.s32 	%r48, %r16;
$L__BB0_13:
	.pragma "nounroll";
	mul.wide.s32 	%rd33, %r49, 4;
	add.s64 	%rd34, %rd1, %rd33;
	ld.global.f32 	%f101, [%rd34];
	ld.global.f32 	%f102, [%rd39];
	fma.rn.f32 	%f111, %f101, %f102, %f111;
	add.s64 	%rd39, %rd39, 4;
	add.s32 	%r49, %r49, 1;
	add.s32 	%r48, %r48, 1;
	setp.ne.s32 	%p10, %r48, 0;
	@%p10 bra 	$L__BB0_13;
$L__BB0_14:
	mad.lo.s32 	%r42, %r27, %r34, %r1;
	cvta.to.global.u64 	%rd35, %rd9;
	mul.wide.s32 	%rd36, %r42, 4;
	add.s64 	%rd37, %rd35, %rd36;
	st.global.f32 	[%rd37], %f111;
$L__BB0_15:
	ret;

}


// ===== COMPILED SASS (sm_100) =====

	.target	sm_100

	.elftype	@"ET_EXEC"


//--------------------- .note.nv.tkinfo           --------------------------
	.section	.note.nv.tkinfo,"",@"SHT_NOTE"
	.sectionflags	@"SHF_NOTE_NV_TKINFO"
	.tkinfo
        /*0018*/ 	.word	0x00000002
        /*0030*/ 	.string	""
        /*0030*/ 	.string	"ptxas"
        /*0030*/ 	.string	"Cuda compilation tools, release 13.0, V13.0.88"
        /*0030*/ 	.string	"Build cuda_13.0.r13.0/compiler.36424714_0"
        /*0030*/ 	.string	"-arch sm_100 -m 64 "



//--------------------- .note.nv.cuinfo           --------------------------
	.section	.note.nv.cuinfo,"",@"SHT_NOTE"
	.sectionflags	@"SHF_NOTE_NV_CUINFO"
        /*0018*/ 	.short	0x0002
        /*001a*/ 	.short	0x0064
        /*001c*/ 	.short	0x0082
	.zero		2


//--------------------- .nv.info                  --------------------------
	.section	.nv.info,"",@"SHT_CUDA_INFO"
	.align	4


	//----- nvinfo : EIATTR_REGCOUNT
	.align		4
        /*0000*/ 	.byte	0x04, 0x2f
        /*0002*/ 	.short	(.L_1 - .L_0)
	.align		4
.L_0:
        /*0004*/ 	.word	index@(_Z15calculateResultiiPfS_)
        /*0008*/ 	.word	0x00000020


	//----- nvinfo : EIATTR_FRAME_SIZE
	.align		4
.L_1:
        /*000c*/ 	.byte	0x04, 0x11
        /*000e*/ 	.short	(.L_3 - .L_2)
	.align		4
.L_2:
        /*0010*/ 	.word	index@(_Z15calculateResultiiPfS_)
        /*0014*/ 	.word	0x00000000


	//----- nvinfo : EIATTR_MIN_STACK_SIZE
	.align		4
.L_3:
        /*0018*/ 	.byte	0x04, 0x12
        /*001a*/ 	.short	(.L_5 - .L_4)
	.align		4
.L_4:
        /*001c*/ 	.word	index@(_Z15calculateResultiiPfS_)
        /*0020*/ 	.word	0x00000000
.L_5:


//--------------------- .nv.compat                --------------------------
	.section	.nv.compat,"",@"SHT_CUDA_COMPAT_INFO"
	.align	4
        /*0000*/ 	.byte	0x02, 0x09, 0x00, 0x00, 0x02, 0x02, 0x01, 0x00, 0x02, 0x05, 0x05, 0x00, 0x03, 0x07, 0x01, 0x01
        /*0010*/ 	.byte	0x02, 0x03, 0x00, 0x00, 0x02, 0x06, 0x01, 0x00, 0x04, 0x0b, 0x08, 0x00, 0x09, 0x00, 0x00, 0x00
        /*0020*/ 	.byte	0x00, 0x00, 0x00, 0x00


//--------------------- .nv.info._Z15calculateResultiiPfS_ --------------------------
	.section	.nv.info._Z15calculateResultiiPfS_,"",@"SHT_CUDA_INFO"
	.sectionflags	@""
	.align	4


	//----- nvinfo : EIATTR_CUDA_API_VERSION
	.align		4
        /*0000*/ 	.byte	0x04, 0x37
        /*0002*/ 	.short	(.L_7 - .L_6)
.L_6:
        /*0004*/ 	.word	0x00000082


	//----- nvinfo : EIATTR_KPARAM_INFO
	.align		4
.L_7:
        /*0008*/ 	.byte	0x04, 0x17
        /*000a*/ 	.short	(.L_9 - .L_8)
.L_8:
        /*000c*/ 	.word	0x00000000
        /*0010*/ 	.short	0x0003
        /*0012*/ 	.short	0x0010
        /*0014*/ 	.byte	0x00, 0xf5, 0x21, 0x00


	//----- nvinfo : EIATTR_KPARAM_INFO
	.align		4
.L_9:
        /*0018*/ 	.byte	0x04, 0x17
        /*001a*/ 	.short	(.L_11 - .L_10)
.L_10:
        /*001c*/ 	.word	0x00000000
        /*0020*/ 	.short	0x0002
        /*0022*/ 	.short	0x0008
        /*0024*/ 	.byte	0x00, 0xf5, 0x21, 0x00


	//----- nvinfo : EIATTR_KPARAM_INFO
	.align		4
.L_11:
        /*0028*/ 	.byte	0x04, 0x17
        /*002a*/ 	.short	(.L_13 - .L_12)
.L_12:
        /*002c*/ 	.word	0x00000000
        /*0030*/ 	.short	0x0001
        /*0032*/ 	.short	0x0004
        /*0034*/ 	.byte	0x00, 0xf0, 0x11, 0x00


	//----- nvinfo : EIATTR_KPARAM_INFO
	.align		4
.L_13:
        /*0038*/ 	.byte	0x04, 0x17
        /*003a*/ 	.short	(.L_15 - .L_14)
.L_14:
        /*003c*/ 	.word	0x00000000
        /*0040*/ 	.short	0x0000
        /*0042*/ 	.short	0x0000
        /*0044*/ 	.byte	0x00, 0xf0, 0x11, 0x00


	//----- nvinfo : EIATTR_SPARSE_MMA_MASK
	.align		4
.L_15:
        /*0048*/ 	.byte	0x03, 0x50
        /*004a*/ 	.short	0x0000


	//----- nvinfo : EIATTR_MAXREG_COUNT
	.align		4
        /*004c*/ 	.byte	0x03, 0x1b
        /*004e*/ 	.short	0x00ff


	//----- nvinfo : EIATTR_MERCURY_ISA_VERSION
	.align		4
        /*0050*/ 	.byte	0x03, 0x5f
        /*0052*/ 	.short	0x0101


	//----- nvinfo : EIATTR_VRC_CTA_INIT_COUNT
	.align		4
        /*0054*/ 	.byte	0x02, 0x4a
	.zero		1
	.zero		1


	//----- nvinfo : EIATTR_EXIT_INSTR_OFFSETS
	.align		4
        /*0058*/ 	.byte	0x04, 0x1c
        /*005a*/ 	.short	(.L_17 - .L_16)


	//   ....[0]....
.L_16:
        /*005c*/ 	.word	0x000000c0


	//   ....[1]....
        /*0060*/ 	.word	0x00000b70


	//----- nvinfo : EIATTR_CBANK_PARAM_SIZE
	.align		4
.L_17:
        /*0064*/ 	.byte	0x03, 0x19
        /*0066*/ 	.short	0x0018


	//----- nvinfo : EIATTR_PARAM_CBANK
	.align		4
        /*0068*/ 	.byte	0x04, 0x0a
        /*006a*/ 	.short	(.L_19 - .L_18)
	.align		4
.L_18:
        /*006c*/ 	.word	index@(.nv.constant0._Z15calculateResultiiPfS_)
        /*0070*/ 	.short	0x0380
        /*0072*/ 	.short	0x0018


	//----- nvinfo : EIATTR_SW_WAR
	.align		4
.L_19:
        /*0074*/ 	.byte	0x04, 0x36
        /*0076*/ 	.short	(.L_21 - .L_20)
.L_20:
        /*0078*/ 	.word	0x00000008
.L_21:


//--------------------- .nv.callgraph             --------------------------
	.section	.nv.callgraph,"",@"SHT_CUDA_CALLGRAPH"
	.align	4
	.sectionentsize	8
	.align		4
        /*0000*/ 	.word	0x00000000
	.align		4
        /*0004*/ 	.word	0xffffffff
	.align		4
        /*0008*/ 	.word	0x00000000
	.align		4
        /*000c*/ 	.word	0xfffffffe
	.align		4
        /*0010*/ 	.word	0x00000000
	.align		4
        /*0014*/ 	.word	0xfffffffd
	.align		4
        /*0018*/ 	.word	0x00000000
	.align		4
        /*001c*/ 	.word	0xfffffffc


//--------------------- .text._Z15calculateResultiiPfS_ --------------------------
	.section	.text._Z15calculateResultiiPfS_,"ax",@progbits
	.align	128
        .global         _Z15calculateResultiiPfS_
        .type           _Z15calculateResultiiPfS_,@function
        .size           _Z15calculateResultiiPfS_,(.L_x_7 - _Z15calculateResultiiPfS_)
        .other          _Z15calculateResultiiPfS_,@"STO_CUDA_ENTRY STV_DEFAULT"
_Z15calculateResultiiPfS_:
.text._Z15calculateResultiiPfS_:
[----:B------:R-:W-:Y:S01]  /*0000*/  LDC R1, c[0x0][0x37c] ;  /* 0x0000df00ff017b82 */ /* 0x000fe20000000800 */
[----:B------:R-:W0:Y:S07]  /*0010*/  S2R R0, SR_TID.X ;  /* 0x0000000000007919 */ /* 0x000e2e0000002100 */
[----:B------:R-:W0:Y:S01]  /*0020*/  LDC R3, c[0x0][0x360] ;  /* 0x0000d800ff037b82 */ /* 0x000e220000000800 */
[----:B------:R-:W1:Y:S01]  /*0030*/  LDCU UR9, c[0x0][0x384] ;  /* 0x00007080ff0977ac */ /* 0x000e620008000800 */
[----:B------:R-:W2:Y:S06]  /*0040*/  S2R R9, SR_TID.Y ;  /* 0x0000000000097919 */ /* 0x000eac0000002200 */
[----:B------:R-:W0:Y:S08]  /*0050*/  S2UR UR4, SR_CTAID.X ;  /* 0x00000000000479c3 */ /* 0x000e300000002500 */
[----:B------:R-:W2:Y:S08]  /*0060*/  S2UR UR5, SR_CTAID.Y ;  /* 0x00000000000579c3 */ /* 0x000eb00000002600 */
[----:B------:R-:W2:Y:S01]  /*0070*/  LDC R2, c[0x0][0x364] ;  /* 0x0000d900ff027b82 */ /* 0x000ea20000000800 */
[----:B0-----:R-:W-:-:S02]  /*0080*/  IMAD R0, R3, UR4, R0 ;  /* 0x0000000403007c24 */ /* 0x001fc4000f8e0200 */
[----:B--2---:R-:W-:-:S05]  /*0090*/  IMAD R9, R2, UR5, R9 ;  /* 0x0000000502097c24 */ /* 0x004fca000f8e0209 */
[----:B------:R-:W-:-:S04]  /*00a0*/  VIMNMX R2, PT, PT, R0, R9, !PT ;  /* 0x0000000900027248 */ /* 0x000fc80007fe0100 */
[----:B-1----:R-:W-:-:S13]  /*00b0*/  ISETP.GE.AND P0, PT, R2, UR9, PT ;  /* 0x0000000902007c0c */ /* 0x002fda000bf06270 */
[----:B------:R-:W-:Y:S05]  /*00c0*/  @P0 EXIT ;  /* 0x000000000000094d */ /* 0x000fea0003800000 */
[----:B------:R-:W0:Y:S01]  /*00d0*/  LDCU UR6, c[0x0][0x380] ;  /* 0x00007000ff0677ac */ /* 0x000e220008000800 */
[----:B------:R-:W-:Y:S01]  /*00e0*/  HFMA2 R10, -RZ, RZ, 0, 0 ;  /* 0x00000000ff0a7431 */ /* 0x000fe200000001ff */
[----:B------:R-:W1:Y:S01]  /*00f0*/  LDCU.64 UR10, c[0x0][0x358] ;  /* 0x00006b00ff0a77ac */ /* 0x000e620008000a00 */
[----:B0-----:R-:W-:-:S09]  /*0100*/  UISETP.GE.AND UP0, UPT, UR6, 0x1, UPT ;  /* 0x000000010600788c */ /* 0x001fd2000bf06270 */
[----:B-1----:R-:W-:Y:S05]  /*0110*/  BRA.U !UP0, `(.L_x_0) ;  /* 0x0000000908847547 */ /* 0x002fea000b800000 */
[----:B------:R-:W-:Y:S02]  /*0120*/  UISETP.GE.U32.AND UP1, UPT, UR6, 0x10, UPT ;  /* 0x000000100600788c */ /* 0x000fe4000bf26070 */
[----:B------:R-:W-:Y:S01]  /*0130*/  IMAD R8, R0, UR6, RZ ;  /* 0x0000000600087c24 */ /* 0x000fe2000f8e02ff */
[----:B------:R-:W-:Y:S02]  /*0140*/  ULOP3.LUT UR7, UR6, 0xf, URZ, 0xc0, !UPT ;  /* 0x0000000f06077892 */ /* 0x000fe4000f8ec0ff */
[----:B------:R-:W-:Y:S01]  /*0150*/  IMAD R13, R9, UR6, RZ ;  /* 0x00000006090d7c24 */ /* 0x000fe2000f8e02ff */
[----:B------:R-:W-:Y:S01]  /*0160*/  MOV R10, RZ ;  /* 0x000000ff000a7202 */ /* 0x000fe20000000f00 */
[----:B------:R-:W-:Y:S01]  /*0170*/  UMOV UR4, URZ ;  /* 0x000000ff00047c82 */ /* 0x000fe20008000000 */
[----:B------:R-:W-:Y:S01]  /*0180*/  UISETP.NE.AND UP0, UPT, UR7, URZ, UPT ;  /* 0x000000ff0700728c */ /* 0x000fe2000bf05270 */
[----:B------:R-:W-:Y:S10]  /*0190*/  BRA.U !UP1, `(.L_x_1) ;  /* 0x0000000509047547 */ /* 0x000ff4000b800000 */
[----:B------:R-:W0:Y:S01]  /*01a0*/  LDCU.64 UR4, c[0x0][0x390] ;  /* 0x00007200ff0477ac */ /* 0x000e220008000a00 */
[----:B------:R-:W-:Y:S02]  /*01b0*/  MOV R10, RZ ;  /* 0x000000ff000a7202 */ /* 0x000fe40000000f00 */
[----:B------:R-:W-:Y:S01]  /*01c0*/  MOV R11, R8 ;  /* 0x00000008000b7202 */ /* 0x000fe20000000f00 */
[----:B0-----:R-:W-:-:S04]  /*01d0*/  UIADD3 UR4, UP1, UPT, UR4, 0x20, URZ ;  /* 0x0000002004047890 */ /* 0x001fc8000ff3e0ff */
[----:B------:R-:W-:Y:S02]  /*01e0*/  UIADD3.X UR5, UPT, UPT, URZ, UR5, URZ, UP1, !UPT ;  /* 0x00000005ff057290 */ /* 0x000fe40008ffe4ff */
[----:B------:R-:W-:Y:S01]  /*01f0*/  MOV R2, UR4 ;  /* 0x0000000400027c02 */ /* 0x000fe20008000f00 */
[----:B------:R-:W-:-:S03]  /*0200*/  ULOP3.LUT UR4, UR6, 0x7ffffff0, URZ, 0xc0, !UPT ;  /* 0x7ffffff006047892 */ /* 0x000fc6000f8ec0ff */
[----:B------:R-:W-:Y:S01]  /*0210*/  MOV R3, UR5 ;  /* 0x0000000500037c02 */ /* 0x000fe20008000f00 */
[----:B------:R-:W-:Y:S02]  /*0220*/  UIADD3 UR5, UPT, UPT, -UR4, URZ, URZ ;  /* 0x000000ff04057290 */ /* 0x000fe4000fffe1ff */
[----:B------:R-:W-:-:S10]  /*0230*/  IMAD.WIDE.U32 R4, R13, 0x4, R2 ;  /* 0x000000040d047825 */ /* 0x000fd400078e0002 */
.L_x_2:
[----:B------:R-:W-:Y:S01]  /*0240*/  IMAD.WIDE R6, R11, 0x4, R2 ;  /* 0x000000040b067825 */ /* 0x000fe200078e0202 */
[----:B------:R-:W2:Y:S04]  /*0250*/  LDG.E R12, desc[UR10][R4.64+-0x20] ;  /* 0xffffe00a040c7981 */ /* 0x000ea8000c1e1900 */
[----:B------:R-:W2:Y:S04]  /*0260*/  LDG.E R15, desc[UR10][R6.64+-0x20] ;  /* 0xffffe00a060f7981 */ /* 0x000ea8000c1e1900 */
[----:B------:R-:W3:Y:S04]  /*0270*/  LDG.E R24, desc[UR10][R4.64+-0x1c] ;  /* 0xffffe40a04187981 */ /* 0x000ee8000c1e1900 */
[----:B------:R-:W3:Y:S04]  /*0280*/  LDG.E R27, desc[UR10][R6.64+-0x1c] ;  /* 0xffffe40a061b7981 */ /* 0x000ee8000c1e1900 */
[----:B------:R-:W4:Y:S04]  /*0290*/  LDG.E R21, desc[UR10][R4.64+-0x18] ;  /* 0xffffe80a04157981 */ /* 0x000f28000c1e1900 */
[----:B------:R-:W4:Y:S04]  /*02a0*/  LDG.E R16, desc[UR10][R6.64+-0x18] ;  /* 0xffffe80a06107981 */ /* 0x000f28000c1e1900 */
[----:B------:R-:W5:Y:S04]  /*02b0*/  LDG.E R18, desc[UR10][R4.64+-0x14] ;  /* 0xffffec0a04127981 */ /* 0x000f68000c1e1900 */
[----:B------:R-:W5:Y:S04]  /*02c0*/  LDG.E R23, desc[UR10][R6.64+-0x14] ;  /* 0xffffec0a06177981 */ /* 0x000f68000c1e1900 */
[----:B------:R-:W5:Y:S04]  /*02d0*/  LDG.E R20, desc[UR10][R4.64+-0x10] ;  /* 0xfffff00a04147981 */ /* 0x000f68000c1e1900 */
[----:B------:R-:W5:Y:S04]  /*02e0*/  LDG.E R25, desc[UR10][R6.64+-0x10] ;  /* 0xfffff00a06197981 */ /* 0x000f68000c1e1900 */
[----:B------:R-:W5:Y:S04]  /*02f0*/  LDG.E R14, desc[UR10][R4.64+-0xc] ;  /* 0xfffff40a040e7981 */ /* 0x000f68000c1e1900 */
[----:B------:R-:W5:Y:S04]  /*0300*/  LDG.E R19, desc[UR10][R6.64+-0xc] ;  /* 0xfffff40a06137981 */ /* 0x000f68000c1e1900 */
[----:B------:R-:W5:Y:S04]  /*0310*/  LDG.E R17, desc[UR10][R6.64+-0x4] ;  /* 0xfffffc0a06117981 */ /* 0x000f68000c1e1900 */
[----:B------:R-:W5:Y:S01]  /*0320*/  LDG.E R29, desc[UR10][R4.64+0x1c] ;  /* 0x00001c0a041d7981 */ /* 0x000f62000c1e1900 */
[----:B--2---:R-:W-:-:S03]  /*0330*/  FFMA R22, R15, R12, R10 ;  /* 0x0000000c0f167223 */ /* 0x004fc6000000000a */
[----:B------:R-:W2:Y:S04]  /*0340*/  LDG.E R10, desc[UR10][R4.64+-0x8] ;  /* 0xfffff80a040a7981 */ /* 0x000ea8000c1e1900 */
[----:B------:R-:W2:Y:S04]  /*0350*/  LDG.E R15, desc[UR10][R6.64+-0x8] ;  /* 0xfffff80a060f7981 */ /* 0x000ea8000c1e1900 */
[----:B------:R-:W2:Y:S01]  /*0360*/  LDG.E R12, desc[UR10][R4.64+-0x4] ;  /* 0xfffffc0a040c7981 */ /* 0x000ea2000c1e1900 */
[----:B---3--:R-:W-:-:S03]  /*0370*/  FFMA R27, R27, R24, R22 ;  /* 0x000000181b1b7223 */ /* 0x008fc60000000016 */
[----:B------:R-:W3:Y:S01]  /*0380*/  LDG.E R24, desc[UR10][R6.64+0x1c] ;  /* 0x00001c0a06187981 */ /* 0x000ee2000c1e1900 */
[----:B----4-:R-:W-:-:S03]  /*0390*/  FFMA R22, R16, R21, R27 ;  /* 0x0000001510167223 */ /* 0x010fc6000000001b */
[----:B------:R-:W4:Y:S04]  /*03a0*/  LDG.E R21, desc[UR10][R4.64] ;  /* 0x0000000a04157981 */ /* 0x000f28000c1e1900 */
[----:B------:R-:W4:Y:S01]  /*03b0*/  LDG.E R16, desc[UR10][R6.64] ;  /* 0x0000000a06107981 */ /* 0x000f22000c1e1900 */
[----:B-----5:R-:W-:-:S03]  /*03c0*/  FFMA R22, R23, R18, R22 ;  /* 0x0000001217167223 */ /* 0x020fc60000000016 */
[----:B------:R-:W5:Y:S04]  /*03d0*/  LDG.E R23, desc[UR10][R4.64+0x4] ;  /* 0x0000040a04177981 */ /* 0x000f68000c1e1900 */
[----:B------:R-:W5:Y:S01]  /*03e0*/  LDG.E R18, desc[UR10][R6.64+0x4] ;  /* 0x0000040a06127981 */ /* 0x000f62000c1e1900 */
[----:B------:R-:W-:-:S03]  /*03f0*/  FFMA R22, R25, R20, R22 ;  /* 0x0000001419167223 */ /* 0x000fc60000000016 */
[----:B------:R-:W3:Y:S04]  /*0400*/  LDG.E R25, desc[UR10][R4.64+0x8] ;  /* 0x0000080a04197981 */ /* 0x000ee8000c1e1900 */
[----:B------:R-:W3:Y:S01]  /*0410*/  LDG.E R20, desc[UR10][R6.64+0x8] ;  /* 0x0000080a06147981 */ /* 0x000ee2000c1e1900 */
[----:B------:R-:W-:-:S03]  /*0420*/  FFMA R22, R19, R14, R22 ;  /* 0x0000000e13167223 */ /* 0x000fc60000000016 */
[----:B------:R-:W3:Y:S04]  /*0430*/  LDG.E R19, desc[UR10][R4.64+0xc] ;  /* 0x00000c0a04137981 */ /* 0x000ee8000c1e1900 */
[----:B------:R-:W3:Y:S04]  /*0440*/  LDG.E R14, desc[UR10][R6.64+0xc] ;  /* 0x00000c0a060e7981 */ /* 0x000ee8000c1e1900 */
[----:B------:R-:W3:Y:S01]  /*0450*/  LDG.E R27, desc[UR10][R4.64+0x14] ;  /* 0x0000140a041b7981 */ /* 0x000ee2000c1e1900 */
[----:B--2---:R-:W-:-:S03]  /*0460*/  FFMA R22, R15, R10, R22 ;  /* 0x0000000a0f167223 */ /* 0x004fc60000000016 */
[----:B------:R-:W2:Y:S04]  /*0470*/  LDG.E R10, desc[UR10][R4.64+0x10] ;  /* 0x0000100a040a7981 */ /* 0x000ea8000c1e1900 */
[----:B------:R-:W2:Y:S01]  /*0480*/  LDG.E R15, desc[UR10][R6.64+0x10] ;  /* 0x0000100a060f7981 */ /* 0x000ea2000c1e1900 */
[----:B------:R-:W-:-:S03]  /*0490*/  FFMA R26, R17, R12, R22 ;  /* 0x0000000c111a7223 */ /* 0x000fc60000000016 */
[----:B------:R-:W2:Y:S04]  /*04a0*/  LDG.E R22, desc[UR10][R6.64+0x14] ;  /* 0x0000140a06167981 */ /* 0x000ea8000c1e1900 */
[----:B------:R0:W2:Y:S04]  /*04b0*/  LDG.E R12, desc[UR10][R4.64+0x18] ;  /* 0x0000180a040c7981 */ /* 0x0000a8000c1e1900 */
[----:B------:R-:W2:Y:S01]  /*04c0*/  LDG.E R17, desc[UR10][R6.64+0x18] ;  /* 0x0000180a06117981 */ /* 0x000ea2000c1e1900 */
[----:B----4-:R-:W-:-:S04]  /*04d0*/  FFMA R21, R16, R21, R26 ;  /* 0x0000001510157223 */ /* 0x010fc8000000001a */
[----:B-----5:R-:W-:Y:S01]  /*04e0*/  FFMA R21, R18, R23, R21 ;  /* 0x0000001712157223 */ /* 0x020fe20000000015 */
[----:B------:R-:W-:-:S03]  /*04f0*/  UIADD3 UR5, UPT, UPT, UR5, 0x10, URZ ;  /* 0x0000001005057890 */ /* 0x000fc6000fffe0ff */
[----:B---3--:R-:W-:Y:S01]  /*0500*/  FFMA R21, R20, R25, R21 ;  /* 0x0000001914157223 */ /* 0x008fe20000000015 */
[----:B------:R-:W-:-:S03]  /*0510*/  UISETP.NE.AND UP1, UPT, UR5, URZ, UPT ;  /* 0x000000ff0500728c */ /* 0x000fc6000bf25270 */
[----:B------:R-:W-:Y:S01]  /*0520*/  FFMA R14, R14, R19, R21 ;  /* 0x000000130e0e7223 */ /* 0x000fe20000000015 */
[----:B0-----:R-:W-:Y:S02]  /*0530*/  IADD3 R4, P0, PT, R4, 0x40, RZ ;  /* 0x0000004004047810 */ /* 0x001fe40007f1e0ff */
[----:B------:R-:W-:Y:S02]  /*0540*/  IADD3 R11, PT, PT, R11, 0x10, RZ ;  /* 0x000000100b0b7810 */ /* 0x000fe40007ffe0ff */
[----:B------:R-:W-:Y:S01]  /*0550*/  IADD3.X R5, PT, PT, RZ, R5, RZ, P0, !PT ;  /* 0x00000005ff057210 */ /* 0x000fe200007fe4ff */
[----:B--2---:R-:W-:-:S04]  /*0560*/  FFMA R15, R15, R10, R14 ;  /* 0x0000000a0f0f7223 */ /* 0x004fc8000000000e */
[----:B------:R-:W-:-:S04]  /*0570*/  FFMA R22, R22, R27, R15 ;  /* 0x0000001b16167223 */ /* 0x000fc8000000000f */
[----:B------:R-:W-:-:S04]  /*0580*/  FFMA R17, R17, R12, R22 ;  /* 0x0000000c11117223 */ /* 0x000fc80000000016 */
[----:B------:R-:W-:Y:S01]  /*0590*/  FFMA R10, R24, R29, R17 ;  /* 0x0000001d180a7223 */ /* 0x000fe20000000011 */
[----:B------:R-:W-:Y:S06]  /*05a0*/  BRA.U UP1, `(.L_x_2) ;  /* 0xfffffffd01247547 */ /* 0x000fec000b83ffff */
.L_x_1:
[----:B------:R-:W-:Y:S05]  /*05b0*/  BRA.U !UP0, `(.L_x_0) ;  /* 0x00000005085c7547 */ /* 0x000fea000b800000 */
[----:B------:R-:W-:Y:S02]  /*05c0*/  UISETP.GE.U32.AND UP0, UPT, UR7, 0x8, UPT ;  /* 0x000000080700788c */ /* 0x000fe4000bf06070 */
[----:B------:R-:W-:-:S04]  /*05d0*/  ULOP3.LUT UR8, UR6, 0x7, URZ, 0xc0, !UPT ;  /* 0x0000000706087892 */ /* 0x000fc8000f8ec0ff */
[----:B------:R-:W-:-:S03]  /*05e0*/  UISETP.NE.AND UP1, UPT, UR8, URZ, UPT ;  /* 0x000000ff0800728c */ /* 0x000fc6000bf25270 */
[----:B------:R-:W-:Y:S08]  /*05f0*/  BRA.U !UP0, `(.L_x_3) ;  /* 0x00000001088c7547 */ /* 0x000ff0000b800000 */
[----:B------:R-:W0:Y:S01]  /*0600*/  LDC.64 R4, c[0x0][0x390] ;  /* 0x0000e400ff047b82 */ /* 0x000e220000000a00 */
[----:B------:R-:W1:Y:S01]  /*0610*/  LDCU.64 UR12, c[0x0][0x390] ;  /* 0x00007200ff0c77ac */ /* 0x000e620008000a00 */
[C---:B------:R-:W-:Y:S02]  /*0620*/  IADD3 R7, PT, PT, R13.reuse, UR4, RZ ;  /* 0x000000040d077c10 */ /* 0x040fe4000fffe0ff */
[----:B------:R-:W-:Y:S02]  /*0630*/  IADD3 R11, P0, PT, R13, UR4, RZ ;  /* 0x000000040d0b7c10 */ /* 0x000fe4000ff1e0ff */
[----:B------:R-:W-:Y:S02]  /*0640*/  IADD3 R3, PT, PT, R8, UR4, RZ ;  /* 0x0000000408037c10 */ /* 0x000fe4000fffe0ff */
[----:B------:R-:W-:Y:S02]  /*0650*/  IADD3.X R12, PT, PT, RZ, RZ, RZ, P0, !PT ;  /* 0x000000ffff0c7210 */ /* 0x000fe400007fe4ff */
[----:B-1----:R-:W-:Y:S01]  /*0660*/  LEA R2, P0, R11, UR12, 0x2 ;  /* 0x0000000c0b027c11 */ /* 0x002fe2000f8010ff */
[----:B0-----:R-:W-:-:S04]  /*0670*/  IMAD.WIDE.U32 R6, R7, 0x4, R4 ;  /* 0x0000000407067825 */ /* 0x001fc800078e0004 */
[----:B------:R-:W-:Y:S01]  /*0680*/  IMAD.WIDE R4, R3, 0x4, R4 ;  /* 0x0000000403047825 */ /* 0x000fe200078e0204 */
[----:B------:R-:W-:Y:S01]  /*0690*/  LEA.HI.X R3, R11, UR13, R12, 0x2, P0 ;  /* 0x0000000d0b037c11 */ /* 0x000fe200080f140c */
        /* <DEDUP_REMOVED lines=16> */
[----:B------:R-:W-:Y:S01]  /*07a0*/  UIADD3 UR4, UPT, UPT, UR4, 0x8, URZ ;  /* 0x0000000804047890 */ /* 0x000fe2000fffe0ff */
[----:B--2---:R-:W-:-:S04]  /*07b0*/  FFMA R14, R17, R14, R10 ;  /* 0x0000000e110e7223 */ /* 0x004fc8000000000a */
[----:B---3--:R-:W-:-:S04]  /*07c0*/  FFMA R14, R19, R16, R14 ;  /* 0x00000010130e7223 */ /* 0x008fc8000000000e */
[----:B----4-:R-:W-:-:S04]  /*07d0*/  FFMA R14, R21, R18, R14 ;  /* 0x00000012150e7223 */ /* 0x010fc8000000000e */
[----:B-----5:R-:W-:-:S04]  /*07e0*/  FFMA R14, R23, R20, R14 ;  /* 0x00000014170e7223 */ /* 0x020fc8000000000e */
[----:B------:R-:W-:-:S04]  /*07f0*/  FFMA R25, R25, R22, R14 ;  /* 0x0000001619197223 */ /* 0x000fc8000000000e */
[----:B------:R-:W-:-:S04]  /*0800*/  FFMA R15, R12, R15, R25 ;  /* 0x0000000f0c0f7223 */ /* 0x000fc80000000019 */
[----:B------:R-:W-:-:S04]  /*0810*/  FFMA R6, R6, R7, R15 ;  /* 0x0000000706067223 */ /* 0x000fc8000000000f */
[----:B------:R-:W-:-:S07]  /*0820*/  FFMA R10, R27, R11, R6 ;  /* 0x0000000b1b0a7223 */ /* 0x000fce0000000006 */
.L_x_3:
        /* <DEDUP_REMOVED lines=22> */
[----:B------:R-:W5:Y:S01]  /*0990*/  LDG.E R18, desc[UR10][R4.64+0xc] ;  /* 0x00000c0a04127981 */ /* 0x000f62000c1e1900 */
[----:B------:R-:W-:Y:S01]  /*09a0*/  UIADD3 UR4, UPT, UPT, UR4, 0x4, URZ ;  /* 0x0000000404047890 */ /* 0x000fe2000fffe0ff */
[----:B--2---:R-:W-:-:S04]  /*09b0*/  FFMA R11, R11, R6, R10 ;  /* 0x000000060b0b7223 */ /* 0x004fc8000000000a */
[----:B---3--:R-:W-:-:S04]  /*09c0*/  FFMA R11, R12, R14, R11 ;  /* 0x0000000e0c0b7223 */ /* 0x008fc8000000000b */
[----:B----4-:R-:W-:-:S04]  /*09d0*/  FFMA R11, R16, R15, R11 ;  /* 0x0000000f100b7223 */ /* 0x010fc8000000000b */
[----:B-----5:R-:W-:-:S07]  /*09e0*/  FFMA R10, R18, R17, R11 ;  /* 0x00000011120a7223 */ /* 0x020fce000000000b */
.L_x_4:
[----:B------:R-:W-:Y:S05]  /*09f0*/  BRA.U !UP1, `(.L_x_0) ;  /* 0x00000001094c7547 */ /* 0x000fea000b800000 */
[----:B------:R-:W0:Y:S01]  /*0a00*/  LDC.64 R2, c[0x0][0x390] ;  /* 0x0000e400ff027b82 */ /* 0x000e220000000a00 */
[----:B------:R-:W-:Y:S01]  /*0a10*/  IADD3 R5, PT, PT, R13, UR4, RZ ;  /* 0x000000040d057c10 */ /* 0x000fe2000fffe0ff */
[----:B------:R-:W-:Y:S01]  /*0a20*/  UIADD3 UR5, UPT, UPT, -UR5, URZ, URZ ;  /* 0x000000ff05057290 */ /* 0x000fe2000fffe1ff */
[----:B------:R-:W-:-:S03]  /*0a30*/  IADD3 R11, PT, PT, R8, UR4, RZ ;  /* 0x00000004080b7c10 */ /* 0x000fc6000fffe0ff */
[----:B0-----:R-:W-:-:S03]  /*0a40*/  IMAD.WIDE.U32 R4, R5, 0x4, R2 ;  /* 0x0000000405047825 */ /* 0x001fc600078e0002 */
[----:B------:R-:W-:Y:S02]  /*0a50*/  MOV R12, R4 ;  /* 0x00000004000c7202 */ /* 0x000fe40000000f00 */
[----:B------:R-:W-:-:S07]  /*0a60*/  MOV R13, R5 ;  /* 0x00000005000d7202 */ /* 0x000fce0000000f00 */
.L_x_5:
[----:B------:R-:W-:Y:S01]  /*0a70*/  IMAD.WIDE R4, R11, 0x4, R2 ;  /* 0x000000040b047825 */ /* 0x000fe200078e0202 */
[----:B------:R-:W-:Y:S02]  /*0a80*/  MOV R6, R12 ;  /* 0x0000000c00067202 */ /* 0x000fe40000000f00 */
[----:B------:R-:W-:-:S03]  /*0a90*/  MOV R7, R13 ;  /* 0x0000000d00077202 */ /* 0x000fc60000000f00 */
[----:B------:R-:W2:Y:S04]  /*0aa0*/  LDG.E R5, desc[UR10][R4.64] ;  /* 0x0000000a04057981 */ /* 0x000ea8000c1e1900 */
[----:B------:R-:W2:Y:S01]  /*0ab0*/  LDG.E R6, desc[UR10][R6.64] ;  /* 0x0000000a06067981 */ /* 0x000ea2000c1e1900 */
[----:B------:R-:W-:Y:S01]  /*0ac0*/  UIADD3 UR5, UPT, UPT, UR5, 0x1, URZ ;  /* 0x0000000105057890 */ /* 0x000fe2000fffe0ff */
[----:B------:R-:W-:Y:S02]  /*0ad0*/  IADD3 R12, P0, PT, R12, 0x4, RZ ;  /* 0x000000040c0c7810 */ /* 0x000fe40007f1e0ff */
[----:B------:R-:W-:Y:S01]  /*0ae0*/  IADD3 R11, PT, PT, R11, 0x1, RZ ;  /* 0x000000010b0b7810 */ /* 0x000fe20007ffe0ff */
[----:B------:R-:W-:Y:S01]  /*0af0*/  UISETP.NE.AND UP0, UPT, UR5, URZ, UPT ;  /* 0x000000ff0500728c */ /* 0x000fe2000bf05270 */
[----:B------:R-:W-:Y:S01]  /*0b00*/  IADD3.X R13, PT, PT, RZ, R13, RZ, P0, !PT ;  /* 0x0000000dff0d7210 */ /* 0x000fe200007fe4ff */
[----:B--2---:R-:W-:-:S07]  /*0b10*/  FFMA R10, R5, R6, R10 ;  /* 0x00000006050a7223 */ /* 0x004fce000000000a */
[----:B------:R-:W-:Y:S05]  /*0b20*/  BRA.U UP0, `(.L_x_5) ;  /* 0xfffffffd00d07547 */ /* 0x000fea000b83ffff */
.L_x_0:
[----:B------:R-:W0:Y:S01]  /*0b30*/  LDC.64 R2, c[0x0][0x388] ;  /* 0x0000e200ff027b82 */ /* 0x000e220000000a00 */
[----:B------:R-:W-:-:S04]  /*0b40*/  IMAD R9, R9, UR9, R0 ;  /* 0x0000000909097c24 */ /* 0x000fc8000f8e0200 */
[----:B0-----:R-:W-:-:S05]  /*0b50*/  IMAD.WIDE R2, R9, 0x4, R2 ;  /* 0x0000000409027825 */ /* 0x001fca00078e0202 */
[----:B------:R-:W-:Y:S01]  /*0b60*/  STG.E desc[UR10][R2.64], R10 ;  /* 0x0000000a02007986 */ /* 0x000fe2000c10190a */
[----:B------:R-:W-:Y:S05]  /*0b70*/  EXIT ;  /* 0x000000000000794d */ /* 0x000fea0003800000 */
.L_x_6:
[----:B------:R-:W-:-:S00]  /*0b80*/  BRA `(.L_x_6) ;  /* 0xfffffffc00fc7947 */ /* 0x000fc0000383ffff */
[----:B------:R-:W-:-:S00]  /*0b90*/  NOP ;  /* 0x0000000000007918 */ /* 0x000fc00000000000 */
        /* <DEDUP_REMOVED lines=14> */
.L_x_7:


//--------------------- .nv.shared.reserved.0     --------------------------
	.section	.nv.shared.reserved.0,"aw",@nobits
	.weak		__nv_reservedSMEM_offset_0_alias
	.size		__nv_reservedSMEM_offset_0_alias, 0, 64
	.other		__nv_reservedSMEM_offset_0_alias,@"STO_CUDA_RESERVED_SHARED STV_DEFAULT"
__nv_reservedSMEM_offset_0_alias:
	.zero		0
	.zero		64


//--------------------- .nv.constant0._Z15calculateResultiiPfS_ --------------------------
	.section	.nv.constant0._Z15calculateResultiiPfS_,"a",@progbits
	.sectionflags	@""
	.align	4
.nv.constant0._Z15calculateResultiiPfS_:
	.zero		920


//--------------------- SYMBOLS --------------------------

	.type		.nv.reservedSmem.offset0,@object
	.size		.nv.reservedSmem.offset0,0x4
